//
// Generated by NVIDIA NVVM Compiler
//
// Compiler Build ID: CL-36424714
// Cuda compilation tools, release 13.0, V13.0.88
// Based on NVVM 20.0.0
//

.version 9.0
.target sm_100
.address_size 64

	// .globl	_Z11strange_addPj
// _ZZ11strange_addPjE9sharedRow has been demoted

.visible .entry _Z11strange_addPj(
	.param .u64 .ptr .align 1 _Z11strange_addPj_param_0
)
{
	.reg .pred 	%p<2>;
	.reg .b32 	%r<13>;
	.reg .b64 	%rd<5>;
	// demoted variable
	.shared .align 4 .b8 _ZZ11strange_addPjE9sharedRow[400];
	ld.param.u64 	%rd2, [_Z11strange_addPj_param_0];
	cvta.to.global.u64 	%rd3, %rd2;
	mov.u32 	%r5, %ctaid.x;
	mov.u32 	%r6, %tid.x;
	mad.lo.s32 	%r7, %r5, 100, %r6;
	mul.wide.u32 	%rd4, %r7, 4;
	add.s64 	%rd1, %rd3, %rd4;
	ld.global.u32 	%r8, [%rd1];
	shl.b32 	%r9, %r6, 2;
	mov.u32 	%r10, _ZZ11strange_addPjE9sharedRow;
	add.s32 	%r1, %r10, %r9;
	st.shared.u32 	[%r1], %r8;
	bar.sync 	0;
	setp.gt.u32 	%p1, %r6, 98;
	ld.shared.u32 	%r12, [%r1];
	@%p1 bra 	$L__BB0_2;
	ld.shared.u32 	%r11, [%r1+4];
	add.s32 	%r12, %r12, %r11;
	st.shared.u32 	[%r1], %r12;
$L__BB0_2:
	st.global.u32 	[%rd1], %r12;
	ret;

}
	// .globl	_Z12init_to_zeroPj
.visible .entry _Z12init_to_zeroPj(
	.param .u64 .ptr .align 1 _Z12init_to_zeroPj_param_0
)
{
	.reg .pred 	%p<2>;
	.reg .b32 	%r<7>;
	.reg .b64 	%rd<5>;

	ld.param.u64 	%rd1, [_Z12init_to_zeroPj_param_0];
	mov.u32 	%r2, %ctaid.x;
	mov.u32 	%r3, %tid.x;
	mad.lo.s32 	%r1, %r2, 100, %r3;
	max.u32 	%r5, %r2, %r3;
	setp.gt.u32 	%p1, %r5, 99;
	@%p1 bra 	$L__BB1_2;
	cvta.to.global.u64 	%rd2, %rd1;
	mul.wide.u32 	%rd3, %r1, 4;
	add.s64 	%rd4, %rd2, %rd3;
	mov.b32 	%r6, 1;
	st.global.u32 	[%rd4], %r6;
$L__BB1_2:
	ret;

}


// ===== COMPILED SASS (sm_100) =====

	.target	sm_100

	.elftype	@"ET_EXEC"


//--------------------- .note.nv.tkinfo           --------------------------
	.section	.note.nv.tkinfo,"",@"SHT_NOTE"
	.sectionflags	@"SHF_NOTE_NV_TKINFO"
	.tkinfo
        /*0018*/ 	.word	0x00000002
        /*0030*/ 	.string	""
        /*0030*/ 	.string	"ptxas"
        /*0030*/ 	.string	"Cuda compilation tools, release 13.0, V13.0.88"
        /*0030*/ 	.string	"Build cuda_13.0.r13.0/compiler.36424714_0"
        /*0030*/ 	.string	"-arch sm_100 -m 64 "



//--------------------- .note.nv.cuinfo           --------------------------
	.section	.note.nv.cuinfo,"",@"SHT_NOTE"
	.sectionflags	@"SHF_NOTE_NV_CUINFO"
        /*0018*/ 	.short	0x0002
        /*001a*/ 	.short	0x0064
        /*001c*/ 	.short	0x0082
	.zero		2


//--------------------- .nv.info                  --------------------------
	.section	.nv.info,"",@"SHT_CUDA_INFO"
	.align	4


	//----- nvinfo : EIATTR_REGCOUNT
	.align		4
        /*0000*/ 	.byte	0x04, 0x2f
        /*0002*/ 	.short	(.L_1 - .L_0)
	.align		4
.L_0:
        /*0004*/ 	.word	index@(_Z11strange_addPj)
        /*0008*/ 	.word	0x0000000a


	//----- nvinfo : EIATTR_FRAME_SIZE
	.align		4
.L_1:
        /*000c*/ 	.byte	0x04, 0x11
        /*000e*/ 	.short	(.L_3 - .L_2)
	.align		4
.L_2:
        /*0010*/ 	.word	index@(_Z11strange_addPj)
        /*0014*/ 	.word	0x00000000


	//----- nvinfo : EIATTR_REGCOUNT
	.align		4
.L_3:
        /*0018*/ 	.byte	0x04, 0x2f
        /*001a*/ 	.short	(.L_5 - .L_4)
	.align		4
.L_4:
        /*001c*/ 	.word	index@(_Z12init_to_zeroPj)
        /*0020*/ 	.word	0x0000000a


	//----- nvinfo : EIATTR_FRAME_SIZE
	.align		4
.L_5:
        /*0024*/ 	.byte	0x04, 0x11
        /*0026*/ 	.short	(.L_7 - .L_6)
	.align		4
.L_6:
        /*0028*/ 	.word	index@(_Z12init_to_zeroPj)
        /*002c*/ 	.word	0x00000000


	//----- nvinfo : EIATTR_MIN_STACK_SIZE
	.align		4
.L_7:
        /*0030*/ 	.byte	0x04, 0x12
        /*0032*/ 	.short	(.L_9 - .L_8)
	.align		4
.L_8:
        /*0034*/ 	.word	index@(_Z12init_to_zeroPj)
        /*0038*/ 	.word	0x00000000


	//----- nvinfo : EIATTR_MIN_STACK_SIZE
	.align		4
.L_9:
        /*003c*/ 	.byte	0x04, 0x12
        /*003e*/ 	.short	(.L_11 - .L_10)
	.align		4
.L_10:
        /*0040*/ 	.word	index@(_Z11strange_addPj)
        /*0044*/ 	.word	0x00000000
.L_11:


//--------------------- .nv.compat                --------------------------
	.section	.nv.compat,"",@"SHT_CUDA_COMPAT_INFO"
	.align	4
        /*0000*/ 	.byte	0x02, 0x09, 0x00, 0x00, 0x02, 0x02, 0x01, 0x00, 0x02, 0x05, 0x05, 0x00, 0x03, 0x07, 0x01, 0x01
        /*0010*/ 	.byte	0x02, 0x03, 0x00, 0x00, 0x02, 0x06, 0x01, 0x00, 0x04, 0x0b, 0x08, 0x00, 0x09, 0x00, 0x00, 0x00
        /*0020*/ 	.byte	0x00, 0x00, 0x00, 0x00


//--------------------- .nv.info._Z12init_to_zeroPj --------------------------
	.section	.nv.info._Z12init_to_zeroPj,"",@"SHT_CUDA_INFO"
	.sectionflags	@""
	.align	4


	//----- nvinfo : EIATTR_CUDA_API_VERSION
	.align		4
        /*0000*/ 	.byte	0x04, 0x37
        /*0002*/ 	.short	(.L_13 - .L_12)
.L_12:
        /*0004*/ 	.word	0x00000082


	//----- nvinfo : EIATTR_KPARAM_INFO
	.align		4
.L_13:
        /*0008*/ 	.byte	0x04, 0x17
        /*000a*/ 	.short	(.L_15 - .L_14)
.L_14:
        /*000c*/ 	.word	0x00000000
        /*0010*/ 	.short	0x0000
        /*0012*/ 	.short	0x0000
        /*0014*/ 	.byte	0x00, 0xf5, 0x21, 0x00


	//----- nvinfo : EIATTR_SPARSE_MMA_MASK
	.align		4
.L_15:
        /*0018*/ 	.byte	0x03, 0x50
        /*001a*/ 	.short	0x0000


	//----- nvinfo : EIATTR_MAXREG_COUNT
	.align		4
        /*001c*/ 	.byte	0x03, 0x1b
        /*001e*/ 	.short	0x00ff


	//----- nvinfo : EIATTR_MERCURY_ISA_VERSION
	.align		4
        /*0020*/ 	.byte	0x03, 0x5f
        /*0022*/ 	.short	0x0101


	//----- nvinfo : EIATTR_VRC_CTA_INIT_COUNT
	.align		4
        /*0024*/ 	.byte	0x02, 0x4a
	.zero		1
	.zero		1


	//----- nvinfo : EIATTR_EXIT_INSTR_OFFSETS
	.align		4
        /*0028*/ 	.byte	0x04, 0x1c
        /*002a*/ 	.short	(.L_17 - .L_16)


	//   ....[0]....
.L_16:
        /*002c*/ 	.word	0x00000050


	//   ....[1]....
        /*0030*/ 	.word	0x000000c0


	//----- nvinfo : EIATTR_CBANK_PARAM_SIZE
	.align		4
.L_17:
        /*0034*/ 	.byte	0x03, 0x19
        /*0036*/ 	.short	0x0008


	//----- nvinfo : EIATTR_PARAM_CBANK
	.align		4
        /*0038*/ 	.byte	0x04, 0x0a
        /*003a*/ 	.short	(.L_19 - .L_18)
	.align		4
.L_18:
        /*003c*/ 	.word	index@(.nv.constant0._Z12init_to_zeroPj)
        /*0040*/ 	.short	0x0380
        /*0042*/ 	.short	0x0008


	//----- nvinfo : EIATTR_SW_WAR
	.align		4
.L_19:
        /*0044*/ 	.byte	0x04, 0x36
        /*0046*/ 	.short	(.L_21 - .L_20)
.L_20:
        /*0048*/ 	.word	0x00000008
.L_21:


//--------------------- .nv.info._Z11strange_addPj --------------------------
	.section	.nv.info._Z11strange_addPj,"",@"SHT_CUDA_INFO"
	.sectionflags	@""
	.align	4


	//----- nvinfo : EIATTR_CUDA_API_VERSION
	.align		4
        /*0000*/ 	.byte	0x04, 0x37
        /*0002*/ 	.short	(.L_23 - .L_22)
.L_22:
        /*0004*/ 	.word	0x00000082


	//----- nvinfo : EIATTR_KPARAM_INFO
	.align		4
.L_23:
        /*0008*/ 	.byte	0x04, 0x17
        /*000a*/ 	.short	(.L_25 - .L_24)
.L_24:
        /*000c*/ 	.word	0x00000000
        /*0010*/ 	.short	0x0000
        /*0012*/ 	.short	0x0000
        /*0014*/ 	.byte	0x00, 0xf5, 0x21, 0x00


	//----- nvinfo : EIATTR_SPARSE_MMA_MASK
	.align		4
.L_25:
        /*0018*/ 	.byte	0x03, 0x50
        /*001a*/ 	.short	0x0000


	//----- nvinfo : EIATTR_MAXREG_COUNT
	.align		4
        /*001c*/ 	.byte	0x03, 0x1b
        /*001e*/ 	.short	0x00ff


	//----- nvinfo : EIATTR_NUM_BARRIERS
	.align		4
        /*0020*/ 	.byte	0x02, 0x4c
        /*0022*/ 	.byte	0x01
	.zero		1


	//----- nvinfo : EIATTR_MERCURY_ISA_VERSION
	.align		4
        /*0024*/ 	.byte	0x03, 0x5f
        /*0026*/ 	.short	0x0101


	//----- nvinfo : EIATTR_VRC_CTA_INIT_COUNT
	.align		4
        /*0028*/ 	.byte	0x02, 0x4a
	.zero		1
	.zero		1


	//----- nvinfo : EIATTR_EXIT_INSTR_OFFSETS
	.align		4
        /*002c*/ 	.byte	0x04, 0x1c
        /*002e*/ 	.short	(.L_27 - .L_26)


	//   ....[0]....
.L_26:
        /*0030*/ 	.word	0x00000140


	//----- nvinfo : EIATTR_CBANK_PARAM_SIZE
	.align		4
.L_27:
        /*0034*/ 	.byte	0x03, 0x19
        /*0036*/ 	.short	0x0008


	//----- nvinfo : EIATTR_PARAM_CBANK
	.align		4
        /*0038*/ 	.byte	0x04, 0x0a
        /*003a*/ 	.short	(.L_29 - .L_28)
	.align		4
.L_28:
        /*003c*/ 	.word	index@(.nv.constant0._Z11strange_addPj)
        /*0040*/ 	.short	0x0380
        /*0042*/ 	.short	0x0008


	//----- nvinfo : EIATTR_SW_WAR
	.align		4
.L_29:
        /*0044*/ 	.byte	0x04, 0x36
        /*0046*/ 	.short	(.L_31 - .L_30)
.L_30:
        /*0048*/ 	.word	0x00000008
.L_31:


//--------------------- .nv.callgraph             --------------------------
	.section	.nv.callgraph,"",@"SHT_CUDA_CALLGRAPH"
	.align	4
	.sectionentsize	8
	.align		4
        /*0000*/ 	.word	0x00000000
	.align		4
        /*0004*/ 	.word	0xffffffff
	.align		4
        /*0008*/ 	.word	0x00000000
	.align		4
        /*000c*/ 	.word	0xfffffffe
	.align		4
        /*0010*/ 	.word	0x00000000
	.align		4
        /*0014*/ 	.word	0xfffffffd
	.align		4
        /*0018*/ 	.word	0x00000000
	.align		4
        /*001c*/ 	.word	0xfffffffc


//--------------------- .text._Z12init_to_zeroPj  --------------------------
	.section	.text._Z12init_to_zeroPj,"ax",@progbits
	.align	128
        .global         _Z12init_to_zeroPj
        .type           _Z12init_to_zeroPj,@function
        .size           _Z12init_to_zeroPj,(.L_x_2 - _Z12init_to_zeroPj)
        .other          _Z12init_to_zeroPj,@"STO_CUDA_ENTRY STV_DEFAULT"
_Z12init_to_zeroPj:
.text._Z12init_to_zeroPj:
[----:B------:R-:W-:Y:S01]  /*0000*/  LDC R1, c[0x0][0x37c] ;  /* 0x0000df00ff017b82 */ /* 0x000fe20000000800 */
[----:B------:R-:W0:Y:S01]  /*0010*/  S2R R5, SR_CTAID.X ;  /* 0x0000000000057919 */ /* 0x000e220000002500 */
[----:B------:R-:W0:Y:S02]  /*0020*/  S2R R0, SR_TID.X ;  /* 0x0000000000007919 */ /* 0x000e240000002100 */
[----:B0-----:R-:W-:-:S04]  /*0030*/  VIMNMX.U32 R2, PT, PT, R5, R0, !PT ;  /* 0x0000000005027248 */ /* 0x001fc80007fe0000 */
[----:B------:R-:W-:-:S13]  /*0040*/  ISETP.GT.U32.AND P0, PT, R2, 0x63, PT ;  /* 0x000000630200780c */ /* 0x000fda0003f04070 */
[----:B------:R-:W-:Y:S05]  /*0050*/  @P0 EXIT ;  /* 0x000000000000094d */ /* 0x000fea0003800000 */
[----:B------:R-:W0:Y:S01]  /*0060*/  LDC.64 R2, c[0x0][0x380] ;  /* 0x0000e000ff027b82 */ /* 0x000e220000000a00 */
[----:B------:R-:W1:Y:S01]  /*0070*/  LDCU.64 UR4, c[0x0][0x358] ;  /* 0x00006b00ff0477ac */ /* 0x000e620008000a00 */
[----:B------:R-:W-:Y:S02]  /*0080*/  IMAD R5, R5, 0x64, R0 ;  /* 0x0000006405057824 */ /* 0x000fe400078e0200 */
[----:B------:R-:W-:Y:S02]  /*0090*/  HFMA2 R7, -RZ, RZ, 0, 5.9604644775390625e-08 ;  /* 0x00000001ff077431 */ /* 0x000fe400000001ff */
[----:B0-----:R-:W-:-:S05]  /*00a0*/  IMAD.WIDE.U32 R2, R5, 0x4, R2 ;  /* 0x0000000405027825 */ /* 0x001fca00078e0002 */
[----:B-1----:R-:W-:Y:S01]  /*00b0*/  STG.E desc[UR4][R2.64], R7 ;  /* 0x0000000702007986 */ /* 0x002fe2000c101904 */
[----:B------:R-:W-:Y:S05]  /*00c0*/  EXIT ;  /* 0x000000000000794d */ /* 0x000fea0003800000 */
.L_x_0:
[----:B------:R-:W-:-:S00]  /*00d0*/  BRA `(.L_x_0) ;  /* 0xfffffffc00fc7947 */ /* 0x000fc0000383ffff */
[----:B------:R-:W-:-:S00]  /*00e0*/  NOP ;  /* 0x0000000000007918 */ /* 0x000fc00000000000 */
        /* <DEDUP_REMOVED lines=9> */
.L_x_2:


//--------------------- .text._Z11strange_addPj   --------------------------
	.section	.text._Z11strange_addPj,"ax",@progbits
	.align	128
        .global         _Z11strange_addPj
        .type           _Z11strange_addPj,@function
        .size           _Z11strange_addPj,(.L_x_3 - _Z11strange_addPj)
        .other          _Z11strange_addPj,@"STO_CUDA_ENTRY STV_DEFAULT"
_Z11strange_addPj:
.text._Z11strange_addPj:
[----:B------:R-:W-:Y:S01]  /*0000*/  LDC R1, c[0x0][0x37c] ;  /* 0x0000df00ff017b82 */ /* 0x000fe20000000800 */
[----:B------:R-:W0:Y:S07]  /*0010*/  S2R R5, SR_CTAID.X ;  /* 0x0000000000057919 */ /* 0x000e2e0000002500 */
[----:B------:R-:W1:Y:S01]  /*0020*/  LDC.64 R2, c[0x0][0x380] ;  /* 0x0000e000ff027b82 */ /* 0x000e620000000a00 */
[----:B------:R-:W2:Y:S01]  /*0030*/  LDCU.64 UR6, c[0x0][0x358] ;  /* 0x00006b00ff0677ac */ /* 0x000ea20008000a00 */
[----:B------:R-:W0:Y:S02]  /*0040*/  S2R R4, SR_TID.X ;  /* 0x0000000000047919 */ /* 0x000e240000002100 */
[----:B0-----:R-:W-:-:S04]  /*0050*/  IMAD R5, R5, 0x64, R4 ;  /* 0x0000006405057824 */ /* 0x001fc800078e0204 */
[----:B-1----:R-:W-:-:S05]  /*0060*/  IMAD.WIDE.U32 R2, R5, 0x4, R2 ;  /* 0x0000000405027825 */ /* 0x002fca00078e0002 */
[----:B--2---:R-:W2:Y:S01]  /*0070*/  LDG.E R0, desc[UR6][R2.64] ;  /* 0x0000000602007981 */ /* 0x004ea2000c1e1900 */
[----:B------:R-:W0:Y:S01]  /*0080*/  S2UR UR5, SR_CgaCtaId ;  /* 0x00000000000579c3 */ /* 0x000e220000008800 */
[----:B------:R-:W-:Y:S01]  /*0090*/  UMOV UR4, 0x400 ;  /* 0x0000040000047882 */ /* 0x000fe20000000000 */
[----:B------:R-:W-:Y:S01]  /*00a0*/  ISETP.GT.U32.AND P0, PT, R4, 0x62, PT ;  /* 0x000000620400780c */ /* 0x000fe20003f04070 */
[----:B0-----:R-:W-:-:S06]  /*00b0*/  ULEA UR4, UR5, UR4, 0x18 ;  /* 0x0000000405047291 */ /* 0x001fcc000f8ec0ff */
[----:B------:R-:W-:-:S05]  /*00c0*/  LEA R5, R4, UR4, 0x2 ;  /* 0x0000000404057c11 */ /* 0x000fca000f8e10ff */
[----:B--2---:R-:W-:Y:S01]  /*00d0*/  STS [R5], R0 ;  /* 0x0000000005007388 */ /* 0x004fe20000000800 */
[----:B------:R-:W-:Y:S06]  /*00e0*/  BAR.SYNC.DEFER_BLOCKING 0x0 ;  /* 0x0000000000007b1d */ /* 0x000fec0000010000 */
[----:B------:R-:W-:Y:S04]  /*00f0*/  @!P0 LDS R7, [R5+0x4] ;  /* 0x0000040005078984 */ /* 0x000fe80000000800 */
[----:B------:R-:W0:Y:S02]  /*0100*/  LDS R4, [R5] ;  /* 0x0000000005047984 */ /* 0x000e240000000800 */
[----:B0-----:R-:W-:-:S05]  /*0110*/  @!P0 IADD3 R4, PT, PT, R4, R7, RZ ;  /* 0x0000000704048210 */ /* 0x001fca0007ffe0ff */
[----:B------:R-:W-:Y:S04]  /*0120*/  STG.E desc[UR6][R2.64], R4 ;  /* 0x0000000402007986 */ /* 0x000fe8000c101906 */
[----:B------:R-:W-:Y:S01]  /*0130*/  @!P0 STS [R5], R4 ;  /* 0x0000000405008388 */ /* 0x000fe20000000800 */
[----:B------:R-:W-:Y:S05]  /*0140*/  EXIT ;  /* 0x000000000000794d */ /* 0x000fea0003800000 */
.L_x_1:
        /* <DEDUP_REMOVED lines=11> */
.L_x_3:


//--------------------- .nv.shared.reserved.0     --------------------------
	.section	.nv.shared.reserved.0,"aw",@nobits
	.weak		__nv_reservedSMEM_offset_0_alias
	.size		__nv_reservedSMEM_offset_0_alias, 0, 64
	.other		__nv_reservedSMEM_offset_0_alias,@"STO_CUDA_RESERVED_SHARED STV_DEFAULT"
__nv_reservedSMEM_offset_0_alias:
	.zero		0
	.zero		64


//--------------------- .nv.shared._Z11strange_addPj --------------------------
	.section	.nv.shared._Z11strange_addPj,"aw",@nobits
	.sectionflags	@""
	.align	4
.nv.shared._Z11strange_addPj:
	.zero		1424


//--------------------- .nv.constant0._Z12init_to_zeroPj --------------------------
	.section	.nv.constant0._Z12init_to_zeroPj,"a",@progbits
	.sectionflags	@""
	.align	4
.nv.constant0._Z12init_to_zeroPj:
	.zero		904


//--------------------- .nv.constant0._Z11strange_addPj --------------------------
	.section	.nv.constant0._Z11strange_addPj,"a",@progbits
	.sectionflags	@""
	.align	4
.nv.constant0._Z11strange_addPj:
	.zero		904


//--------------------- SYMBOLS --------------------------

	.type		.nv.reservedSmem.offset0,@object
	.size		.nv.reservedSmem.offset0,0x4
	.type		.nv.reservedSmem.cap,@object
	.size		.nv.reservedSmem.cap,0x4
